	.headerflags	@"EF_CUDA_TEXMODE_UNIFIED EF_CUDA_64BIT_ADDRESS EF_CUDA_ACCELERATORS EF_CUDA_SM90 EF_CUDA_VIRTUAL_SM(EF_CUDA_SM90)"
	.elftype	@"ET_EXEC"


//--------------------- .nv.info                  --------------------------
	.section	.nv.info,"",@"SHT_CUDA_INFO"
	.align	4


	//----- nvinfo : EIATTR_REGCOUNT
	.align		4
        /*0000*/ 	.byte	0x04, 0x2f
        /*0002*/ 	.short	(.L_3 - .L_2)
	.align		4
.L_2:
        /*0004*/ 	.word	index@(triton_poi_fused__native_batch_norm_legit_no_training_add_15)
        /*0008*/ 	.word	0x00000016


	//----- nvinfo : EIATTR_MIN_STACK_SIZE
	.align		4
.L_3:
        /*000c*/ 	.byte	0x04, 0x12
        /*000e*/ 	.short	(.L_5 - .L_4)
	.align		4
.L_4:
        /*0010*/ 	.word	index@(triton_poi_fused__native_batch_norm_legit_no_training_add_15)
        /*0014*/ 	.word	0x00000000


	//----- nvinfo : EIATTR_FRAME_SIZE
	.align		4
.L_5:
        /*0018*/ 	.byte	0x04, 0x11
        /*001a*/ 	.short	(.L_7 - .L_6)
	.align		4
.L_6:
        /*001c*/ 	.word	index@(triton_poi_fused__native_batch_norm_legit_no_training_add_15)
        /*0020*/ 	.word	0x00000000


	//----- nvinfo : EIATTR_MIN_STACK_SIZE
	.align		4
.L_7:
        /*0024*/ 	.byte	0x04, 0x12
        /*0026*/ 	.short	(.L_9 - .L_8)
	.align		4
.L_8:
        /*0028*/ 	.word	index@(triton_poi_fused__native_batch_norm_legit_no_training_add_15)
        /*002c*/ 	.word	0x00000000
.L_9:


//--------------------- .nv.info.triton_poi_fused__native_batch_norm_legit_no_training_add_15 --------------------------
	.section	.nv.info.triton_poi_fused__native_batch_norm_legit_no_training_add_15,"",@"SHT_CUDA_INFO"
	.sectionflags	@""
	.align	4


	//----- nvinfo : EIATTR_CUDA_API_VERSION
	.align		4
        /*0000*/ 	.byte	0x04, 0x37
        /*0002*/ 	.short	(.L_11 - .L_10)
.L_10:
        /*0004*/ 	.word	0x0000007c


	//----- nvinfo : EIATTR_KPARAM_INFO
	.align		4
.L_11:
        /*0008*/ 	.byte	0x04, 0x17
        /*000a*/ 	.short	(.L_13 - .L_12)
.L_12:
        /*000c*/ 	.word	0x00000000
        /*0010*/ 	.short	0x0007
        /*0012*/ 	.short	0x0038
        /*0014*/ 	.byte	0x00, 0xf0, 0x11, 0x00


	//----- nvinfo : EIATTR_KPARAM_INFO
	.align		4
.L_13:
        /*0018*/ 	.byte	0x04, 0x17
        /*001a*/ 	.short	(.L_15 - .L_14)
.L_14:
        /*001c*/ 	.word	0x00000000
        /*0020*/ 	.short	0x0006
        /*0022*/ 	.short	0x0030
        /*0024*/ 	.byte	0x00, 0xf4, 0x21, 0x00


	//----- nvinfo : EIATTR_KPARAM_INFO
	.align		4
.L_15:
        /*0028*/ 	.byte	0x04, 0x17
        /*002a*/ 	.short	(.L_17 - .L_16)
.L_16:
        /*002c*/ 	.word	0x00000000
        /*0030*/ 	.short	0x0005
        /*0032*/ 	.short	0x0028
        /*0034*/ 	.byte	0x00, 0xf4, 0x21, 0x00


	//----- nvinfo : EIATTR_KPARAM_INFO
	.align		4
.L_17:
        /*0038*/ 	.byte	0x04, 0x17
        /*003a*/ 	.short	(.L_19 - .L_18)
.L_18:
        /*003c*/ 	.word	0x00000000
        /*0040*/ 	.short	0x0004
        /*0042*/ 	.short	0x0020
        /*0044*/ 	.byte	0x00, 0xf4, 0x21, 0x00


	//----- nvinfo : EIATTR_KPARAM_INFO
	.align		4
.L_19:
        /*0048*/ 	.byte	0x04, 0x17
        /*004a*/ 	.short	(.L_21 - .L_20)
.L_20:
        /*004c*/ 	.word	0x00000000
        /*0050*/ 	.short	0x0003
        /*0052*/ 	.short	0x0018
        /*0054*/ 	.byte	0x00, 0xf4, 0x21, 0x00


	//----- nvinfo : EIATTR_KPARAM_INFO
	.align		4
.L_21:
        /*0058*/ 	.byte	0x04, 0x17
        /*005a*/ 	.short	(.L_23 - .L_22)
.L_22:
        /*005c*/ 	.word	0x00000000
        /*0060*/ 	.short	0x0002
        /*0062*/ 	.short	0x0010
        /*0064*/ 	.byte	0x00, 0xf4, 0x21, 0x00


	//----- nvinfo : EIATTR_KPARAM_INFO
	.align		4
.L_23:
        /*0068*/ 	.byte	0x04, 0x17
        /*006a*/ 	.short	(.L_25 - .L_24)
.L_24:
        /*006c*/ 	.word	0x00000000
        /*0070*/ 	.short	0x0001
        /*0072*/ 	.short	0x0008
        /*0074*/ 	.byte	0x00, 0xf4, 0x21, 0x00


	//----- nvinfo : EIATTR_KPARAM_INFO
	.align		4
.L_25:
        /*0078*/ 	.byte	0x04, 0x17
        /*007a*/ 	.short	(.L_27 - .L_26)
.L_26:
        /*007c*/ 	.word	0x00000000
        /*0080*/ 	.short	0x0000
        /*0082*/ 	.short	0x0000
        /*0084*/ 	.byte	0x00, 0xf4, 0x21, 0x00


	//----- nvinfo : EIATTR_SPARSE_MMA_MASK
	.align		4
.L_27:
        /*0088*/ 	.byte	0x03, 0x50
        /*008a*/ 	.short	0x0000


	//----- nvinfo : EIATTR_MAXREG_COUNT
	.align		4
        /*008c*/ 	.byte	0x03, 0x1b
        /*008e*/ 	.short	0x00ff


	//----- nvinfo : EIATTR_EXIT_INSTR_OFFSETS
	.align		4
        /*0090*/ 	.byte	0x04, 0x1c
        /*0092*/ 	.short	(.L_29 - .L_28)


	//   ....[0]....
.L_28:
        /*0094*/ 	.word	0x00000360


	//   ....[1]....
        /*0098*/ 	.word	0x00000380


	//----- nvinfo : EIATTR_REQNTID
	.align		4
.L_29:
        /*009c*/ 	.byte	0x04, 0x10
        /*009e*/ 	.short	(.L_31 - .L_30)
.L_30:
        /*00a0*/ 	.word	0x00000080
        /*00a4*/ 	.word	0x00000001
        /*00a8*/ 	.word	0x00000001


	//----- nvinfo : EIATTR_CBANK_PARAM_SIZE
	.align		4
.L_31:
        /*00ac*/ 	.byte	0x03, 0x19
        /*00ae*/ 	.short	0x003c


	//----- nvinfo : EIATTR_PARAM_CBANK
	.align		4
        /*00b0*/ 	.byte	0x04, 0x0a
        /*00b2*/ 	.short	(.L_33 - .L_32)
	.align		4
.L_32:
        /*00b4*/ 	.word	index@(.nv.constant0.triton_poi_fused__native_batch_norm_legit_no_training_add_15)
        /*00b8*/ 	.short	0x0210
        /*00ba*/ 	.short	0x003c


	//----- nvinfo : EIATTR_SW_WAR
	.align		4
.L_33:
        /*00bc*/ 	.byte	0x04, 0x36
        /*00be*/ 	.short	(.L_35 - .L_34)
.L_34:
        /*00c0*/ 	.word	0x00000008
.L_35:


//--------------------- .nv.callgraph             --------------------------
	.section	.nv.callgraph,"",@"SHT_CUDA_CALLGRAPH"
	.align	4
	.sectionentsize	8
	.align		4
        /*0000*/ 	.word	0x00000000
	.align		4
        /*0004*/ 	.word	0xffffffff
	.align		4
        /*0008*/ 	.word	0x00000000
	.align		4
        /*000c*/ 	.word	0xfffffffe
	.align		4
        /*0010*/ 	.word	0x00000000
	.align		4
        /*0014*/ 	.word	0xfffffffd
	.align		4
        /*0018*/ 	.word	0x00000000
	.align		4
        /*001c*/ 	.word	0xfffffffc


//--------------------- .nv.constant4             --------------------------
	.section	.nv.constant4,"a",@progbits
	.align	8
	.align		8
.nv.constant4:
        /*0000*/ 	.dword	_$_str
	.align		8
        /*0008*/ 	.dword	_$_str_$_2


//--------------------- .text.triton_poi_fused__native_batch_norm_legit_no_training_add_15 --------------------------
	.section	.text.triton_poi_fused__native_batch_norm_legit_no_training_add_15,"ax",@progbits
	.align	128
        .global         triton_poi_fused__native_batch_norm_legit_no_training_add_15
        .type           triton_poi_fused__native_batch_norm_legit_no_training_add_15,@function
        .size           triton_poi_fused__native_batch_norm_legit_no_training_add_15,(.L_x_1 - triton_poi_fused__native_batch_norm_legit_no_training_add_15)
        .other          triton_poi_fused__native_batch_norm_legit_no_training_add_15,@"STO_CUDA_ENTRY STV_DEFAULT"
triton_poi_fused__native_batch_norm_legit_no_training_add_15:
.text.triton_poi_fused__native_batch_norm_legit_no_training_add_15:
[----:B------:R-:W0:Y:S01]  /*0000*/  LDC R1, c[0x0][0x28] ;  /* 0x00000a00ff017b82 */ /* 0x000e220000000800 */
[----:B------:R-:W1:Y:S07]  /*0010*/  S2R R0, SR_TID.X ;  /* 0x0000000000007919 */ /* 0x000e6e0000002100 */
[----:B------:R-:W2:Y:S01]  /*0020*/  LDC.64 R12, c[0x0][0x228] ;  /* 0x00008a00ff0c7b82 */ /* 0x000ea20000000a00 */
[----:B------:R-:W-:Y:S01]  /*0030*/  ULDC.64 UR4, c[0x0][0x208] ;  /* 0x0000820000047ab9 */ /* 0x000fe20000000a00 */
[----:B------:R-:W3:Y:S06]  /*0040*/  S2R R3, SR_CTAID.X ;  /* 0x0000000000037919 */ /* 0x000eec0000002500 */
[----:B------:R-:W4:Y:S08]  /*0050*/  LDC.64 R8, c[0x0][0x218] ;  /* 0x00008600ff087b82 */ /* 0x000f300000000a00 */
[----:B------:R-:W5:Y:S08]  /*0060*/  LDC.64 R10, c[0x0][0x220] ;  /* 0x00008800ff0a7b82 */ /* 0x000f700000000a00 */
[----:B------:R-:W4:Y:S01]  /*0070*/  LDC.64 R14, c[0x0][0x230] ;  /* 0x00008c00ff0e7b82 */ /* 0x000f220000000a00 */
[----:B-1----:R-:W-:-:S07]  /*0080*/  LOP3.LUT R0, R0, 0x7f, RZ, 0xc0, !PT ;  /* 0x0000007f00007812 */ /* 0x002fce00078ec0ff */
[----:B------:R-:W1:Y:S01]  /*0090*/  LDC.64 R16, c[0x0][0x238] ;  /* 0x00008e00ff107b82 */ /* 0x000e620000000a00 */
[----:B---3--:R-:W-:Y:S02]  /*00a0*/  SHF.R.S32.HI R2, RZ, 0x18, R3 ;  /* 0x00000018ff027819 */ /* 0x008fe40000011403 */
[----:B------:R-:W-:Y:S02]  /*00b0*/  LEA R0, R3, R0, 0x7 ;  /* 0x0000000003007211 */ /* 0x000fe400078e38ff */
[----:B------:R-:W-:-:S03]  /*00c0*/  SGXT R3, R2, 0x1 ;  /* 0x000000010203781a */ /* 0x000fc60000000200 */
[----:B------:R-:W3:Y:S01]  /*00d0*/  LDC.64 R4, c[0x0][0x210] ;  /* 0x00008400ff047b82 */ /* 0x000ee20000000a00 */
[----:B------:R-:W-:Y:S02]  /*00e0*/  ISETP.GE.AND P2, PT, R0, 0x800, PT ;  /* 0x000008000000780c */ /* 0x000fe40003f46270 */
[----:B------:R-:W-:-:S04]  /*00f0*/  LEA.HI R3, R3, R0, RZ, 0x2 ;  /* 0x0000000003037211 */ /* 0x000fc800078f10ff */
[--C-:B------:R-:W-:Y:S02]  /*0100*/  SHF.R.S32.HI R2, RZ, 0x2, R3.reuse ;  /* 0x00000002ff027819 */ /* 0x100fe40000011403 */
[----:B------:R-:W-:-:S04]  /*0110*/  SHF.R.S32.HI R3, RZ, 0x1f, R3 ;  /* 0x0000001fff037819 */ /* 0x000fc80000011403 */
[----:B------:R-:W-:-:S04]  /*0120*/  LEA.HI R3, R3, R2, RZ, 0x7 ;  /* 0x0000000203037211 */ /* 0x000fc800078f38ff */
[----:B------:R-:W-:-:S04]  /*0130*/  LOP3.LUT R3, R3, 0xffffff80, RZ, 0xc0, !PT ;  /* 0xffffff8003037812 */ /* 0x000fc800078ec0ff */
[----:B------:R-:W-:Y:S02]  /*0140*/  IADD3 R19, R2, -R3, RZ ;  /* 0x8000000302137210 */ /* 0x000fe40007ffe0ff */
[----:B------:R-:W-:-:S03]  /*0150*/  CS2R R2, SRZ ;  /* 0x0000000000027805 */ /* 0x000fc6000001ff00 */
[----:B--2---:R-:W-:-:S05]  /*0160*/  IMAD.WIDE R12, R19, 0x4, R12 ;  /* 0x00000004130c7825 */ /* 0x004fca00078e020c */
[----:B------:R2:W3:Y:S01]  /*0170*/  @!P2 LDG.E.EL R2, desc[UR4][R12.64] ;  /* 0x000000040c02a981 */ /* 0x0004e2000c2e1900 */
[----:B------:R-:W-:Y:S01]  /*0180*/  CS2R R6, SRZ ;  /* 0x0000000000067805 */ /* 0x000fe2000001ff00 */
[----:B----4-:R-:W-:Y:S01]  /*0190*/  IMAD.WIDE R8, R0, 0x4, R8 ;  /* 0x0000000400087825 */ /* 0x010fe200078e0208 */
[----:B------:R-:W-:-:S03]  /*01a0*/  HFMA2.MMA R18, -RZ, RZ, 0, 0 ;  /* 0x00000000ff127435 */ /* 0x000fc600000001ff */
[C---:B-----5:R-:W-:Y:S01]  /*01b0*/  IMAD.WIDE R10, R19.reuse, 0x4, R10 ;  /* 0x00000004130a7825 */ /* 0x060fe200078e020a */
[----:B------:R4:W5:Y:S04]  /*01c0*/  @!P2 LDG.E R6, desc[UR4][R8.64] ;  /* 0x000000040806a981 */ /* 0x000968000c1e1900 */
[----:B------:R3:W5:Y:S01]  /*01d0*/  @!P2 LDG.E.EL R3, desc[UR4][R10.64] ;  /* 0x000000040a03a981 */ /* 0x000762000c2e1900 */
[----:B0-2---:R-:W-:-:S04]  /*01e0*/  IMAD.WIDE R12, R19, 0x4, R14 ;  /* 0x00000004130c7825 */ /* 0x005fc800078e020e */
[----:B-1----:R-:W-:Y:S01]  /*01f0*/  IMAD.WIDE R14, R19, 0x4, R16 ;  /* 0x00000004130e7825 */ /* 0x002fe200078e0210 */
[----:B------:R-:W-:Y:S01]  /*0200*/  MOV R16, RZ ;  /* 0x000000ff00107202 */ /* 0x000fe20000000f00 */
[----:B------:R-:W2:Y:S01]  /*0210*/  @!P2 LDG.E.EL R7, desc[UR4][R12.64] ;  /* 0x000000040c07a981 */ /* 0x000ea2000c2e1900 */
[----:B----4-:R-:W0:Y:S01]  /*0220*/  LDC.64 R8, c[0x0][0x240] ;  /* 0x00009000ff087b82 */ /* 0x010e220000000a00 */
[----:B---3--:R-:W-:Y:S02]  /*0230*/  IMAD.WIDE R4, R0, 0x4, R4 ;  /* 0x0000000400047825 */ /* 0x008fe400078e0204 */
[----:B------:R-:W2:Y:S04]  /*0240*/  @!P2 LDG.E.EL R18, desc[UR4][R14.64] ;  /* 0x000000040e12a981 */ /* 0x000ea8000c2e1900 */
[----:B------:R-:W3:Y:S01]  /*0250*/  @!P2 LDG.E R16, desc[UR4][R4.64] ;  /* 0x000000040410a981 */ /* 0x000ee2000c1e1900 */
[----:B------:R-:W-:Y:S01]  /*0260*/  HFMA2.MMA R11, -RZ, RZ, 1.625, 0 ;  /* 0x3e800000ff0b7435 */ /* 0x000fe200000001ff */
[----:B------:R-:W-:-:S04]  /*0270*/  FADD R2, R2, 9.9999997473787516356e-06 ;  /* 0x3727c5ac02027421 */ /* 0x000fc80000000000 */
[----:B------:R-:W1:Y:S01]  /*0280*/  MUFU.SQRT R10, R2 ;  /* 0x00000002000a7308 */ /* 0x000e620000002000 */
[----:B-----5:R-:W-:Y:S01]  /*0290*/  FADD R3, -R3, R6 ;  /* 0x0000000603037221 */ /* 0x020fe20000000100 */
[C---:B-1----:R-:W-:Y:S02]  /*02a0*/  FSETP.GT.AND P0, PT, R10.reuse, 8.50705917302346158658e+37, PT ;  /* 0x7e8000000a00780b */ /* 0x042fe40003f04000 */
[----:B------:R-:W-:Y:S02]  /*02b0*/  FSETP.GEU.AND P1, PT, R10, 1.175494350822287508e-38, PT ;  /* 0x008000000a00780b */ /* 0x000fe40003f2e000 */
[----:B------:R-:W-:-:S09]  /*02c0*/  FSEL R11, R11, 1, P0 ;  /* 0x3f8000000b0b7808 */ /* 0x000fd20000000000 */
[----:B------:R-:W-:Y:S02]  /*02d0*/  @P0 FMUL R10, R10, 0.25 ;  /* 0x3e8000000a0a0820 */ /* 0x000fe40000400000 */
[----:B------:R-:W-:Y:S02]  /*02e0*/  @!P1 FMUL R11, R11, 16777216 ;  /* 0x4b8000000b0b9820 */ /* 0x000fe40000400000 */
[----:B------:R-:W-:-:S06]  /*02f0*/  @!P1 FMUL R10, R10, 16777216 ;  /* 0x4b8000000a0a9820 */ /* 0x000fcc0000400000 */
[----:B------:R-:W1:Y:S02]  /*0300*/  MUFU.RCP R10, R10 ;  /* 0x0000000a000a7308 */ /* 0x000e640000001000 */
[----:B-1----:R-:W-:-:S04]  /*0310*/  FMUL R2, R10, R11 ;  /* 0x0000000b0a027220 */ /* 0x002fc80000400000 */
[----:B------:R-:W-:-:S04]  /*0320*/  FMUL R3, R3, R2 ;  /* 0x0000000203037220 */ /* 0x000fc80000400000 */
[----:B--2---:R-:W-:Y:S01]  /*0330*/  FFMA R7, R3, R7, R18 ;  /* 0x0000000703077223 */ /* 0x004fe20000000012 */
[----:B0-----:R-:W-:-:S04]  /*0340*/  IMAD.WIDE R2, R0, 0x4, R8 ;  /* 0x0000000400027825 */ /* 0x001fc800078e0208 */
[----:B---3--:R-:W-:Y:S01]  /*0350*/  FADD R7, R7, R16 ;  /* 0x0000001007077221 */ /* 0x008fe20000000000 */
[----:B------:R-:W-:Y:S06]  /*0360*/  @P2 EXIT ;  /* 0x000000000000294d */ /* 0x000fec0003800000 */
[----:B------:R-:W-:Y:S01]  /*0370*/  STG.E desc[UR4][R2.64], R7 ;  /* 0x0000000702007986 */ /* 0x000fe2000c101904 */
[----:B------:R-:W-:Y:S05]  /*0380*/  EXIT ;  /* 0x000000000000794d */ /* 0x000fea0003800000 */
.L_x_0:
[----:B------:R-:W-:-:S00]  /*0390*/  BRA `(.L_x_0) ;  /* 0xfffffffc00fc7947 */ /* 0x000fc0000383ffff */
[----:B------:R-:W-:-:S00]  /*03a0*/  NOP ;  /* 0x0000000000007918 */ /* 0x000fc00000000000 */
        /* <DEDUP_REMOVED lines=13> */
.L_x_1:


//--------------------- .nv.global.init           --------------------------
	.section	.nv.global.init,"aw",@progbits
.nv.global.init:
	.type		_$_str,@object
	.size		_$_str,(_$_str_$_2 - _$_str)
_$_str:
        /*0000*/ 	.byte	0x5f, 0x5f, 0x43, 0x55, 0x44, 0x41, 0x5f, 0x46, 0x54, 0x5a, 0x00
	.type		_$_str_$_2,@object
	.size		_$_str_$_2,(.L_1 - _$_str_$_2)
_$_str_$_2:
        /*000b*/ 	.byte	0x5f, 0x5f, 0x43, 0x55, 0x44, 0x41, 0x5f, 0x50, 0x52, 0x45, 0x43, 0x5f, 0x53, 0x51, 0x52, 0x54
        /*001b*/ 	.byte	0x00
.L_1:


//--------------------- .nv.constant0.triton_poi_fused__native_batch_norm_legit_no_training_add_15 --------------------------
	.section	.nv.constant0.triton_poi_fused__native_batch_norm_legit_no_training_add_15,"a",@progbits
	.sectionflags	@""
	.align	4
.nv.constant0.triton_poi_fused__native_batch_norm_legit_no_training_add_15:
	.zero		588
